//
// Generated by NVIDIA NVVM Compiler
//
// Compiler Build ID: CL-36424714
// Cuda compilation tools, release 13.0, V13.0.88
// Based on NVVM 20.0.0
//

.version 9.0
.target sm_100
.address_size 64

	// .globl	_Z5checkPiS_iS_

.visible .entry _Z5checkPiS_iS_(
	.param .u64 .ptr .align 1 _Z5checkPiS_iS__param_0,
	.param .u64 .ptr .align 1 _Z5checkPiS_iS__param_1,
	.param .u32 _Z5checkPiS_iS__param_2,
	.param .u64 .ptr .align 1 _Z5checkPiS_iS__param_3
)
{
	.reg .pred 	%p<7>;
	.reg .b32 	%r<19>;
	.reg .b64 	%rd<16>;

	ld.param.u64 	%rd6, [_Z5checkPiS_iS__param_0];
	ld.param.u64 	%rd7, [_Z5checkPiS_iS__param_1];
	ld.param.u32 	%r9, [_Z5checkPiS_iS__param_2];
	ld.param.u64 	%rd5, [_Z5checkPiS_iS__param_3];
	cvta.to.global.u64 	%rd1, %rd6;
	cvta.to.global.u64 	%rd2, %rd7;
	mov.u32 	%r10, %ctaid.x;
	mov.u32 	%r1, %ntid.x;
	mov.u32 	%r11, %tid.x;
	mad.lo.s32 	%r17, %r10, %r1, %r11;
	setp.ge.s32 	%p1, %r17, %r9;
	@%p1 bra 	$L__BB0_9;
	mov.u32 	%r12, %nctaid.x;
	mul.lo.s32 	%r3, %r1, %r12;
	cvta.to.global.u64 	%rd3, %rd5;
$L__BB0_2:
	setp.ge.s32 	%p2, %r17, %r9;
	@%p2 bra 	$L__BB0_8;
	mul.wide.s32 	%rd8, %r17, 4;
	add.s64 	%rd9, %rd2, %rd8;
	ld.global.u32 	%r5, [%rd9];
	add.s64 	%rd4, %rd1, %rd8;
	mov.u32 	%r18, %r17;
$L__BB0_4:
	mul.wide.s32 	%rd10, %r18, 4;
	add.s64 	%rd11, %rd2, %rd10;
	ld.global.u32 	%r13, [%rd11];
	setp.ne.s32 	%p3, %r5, %r13;
	@%p3 bra 	$L__BB0_7;
	ld.global.u32 	%r14, [%rd4];
	add.s64 	%rd13, %rd1, %rd10;
	ld.global.u32 	%r15, [%rd13];
	setp.eq.s32 	%p4, %r14, %r15;
	@%p4 bra 	$L__BB0_7;
	add.s64 	%rd15, %rd3, %rd8;
	mov.b32 	%r16, 0;
	st.global.u32 	[%rd15], %r16;
	bra.uni 	$L__BB0_8;
$L__BB0_7:
	add.s32 	%r18, %r18, 1;
	setp.lt.s32 	%p5, %r18, %r9;
	@%p5 bra 	$L__BB0_4;
$L__BB0_8:
	add.s32 	%r17, %r17, %r3;
	setp.le.s32 	%p6, %r17, %r9;
	@%p6 bra 	$L__BB0_2;
$L__BB0_9:
	ret;

}


// ===== COMPILED SASS (sm_100) =====

	.target	sm_100

	.elftype	@"ET_EXEC"


//--------------------- .note.nv.tkinfo           --------------------------
	.section	.note.nv.tkinfo,"",@"SHT_NOTE"
	.sectionflags	@"SHF_NOTE_NV_TKINFO"
	.tkinfo
        /*0018*/ 	.word	0x00000002
        /*0030*/ 	.string	""
        /*0030*/ 	.string	"ptxas"
        /*0030*/ 	.string	"Cuda compilation tools, release 13.0, V13.0.88"
        /*0030*/ 	.string	"Build cuda_13.0.r13.0/compiler.36424714_0"
        /*0030*/ 	.string	"-arch sm_100 -m 64 "



//--------------------- .note.nv.cuinfo           --------------------------
	.section	.note.nv.cuinfo,"",@"SHT_NOTE"
	.sectionflags	@"SHF_NOTE_NV_CUINFO"
        /*0018*/ 	.short	0x0002
        /*001a*/ 	.short	0x0064
        /*001c*/ 	.short	0x0082
	.zero		2


//--------------------- .nv.info                  --------------------------
	.section	.nv.info,"",@"SHT_CUDA_INFO"
	.align	4


	//----- nvinfo : EIATTR_REGCOUNT
	.align		4
        /*0000*/ 	.byte	0x04, 0x2f
        /*0002*/ 	.short	(.L_1 - .L_0)
	.align		4
.L_0:
        /*0004*/ 	.word	index@(_Z5checkPiS_iS_)
        /*0008*/ 	.word	0x00000012


	//----- nvinfo : EIATTR_FRAME_SIZE
	.align		4
.L_1:
        /*000c*/ 	.byte	0x04, 0x11
        /*000e*/ 	.short	(.L_3 - .L_2)
	.align		4
.L_2:
        /*0010*/ 	.word	index@(_Z5checkPiS_iS_)
        /*0014*/ 	.word	0x00000000


	//----- nvinfo : EIATTR_MIN_STACK_SIZE
	.align		4
.L_3:
        /*0018*/ 	.byte	0x04, 0x12
        /*001a*/ 	.short	(.L_5 - .L_4)
	.align		4
.L_4:
        /*001c*/ 	.word	index@(_Z5checkPiS_iS_)
        /*0020*/ 	.word	0x00000000
.L_5:


//--------------------- .nv.compat                --------------------------
	.section	.nv.compat,"",@"SHT_CUDA_COMPAT_INFO"
	.align	4
        /*0000*/ 	.byte	0x02, 0x09, 0x00, 0x00, 0x02, 0x02, 0x01, 0x00, 0x02, 0x05, 0x05, 0x00, 0x03, 0x07, 0x01, 0x01
        /*0010*/ 	.byte	0x02, 0x03, 0x00, 0x00, 0x02, 0x06, 0x01, 0x00, 0x04, 0x0b, 0x08, 0x00, 0x09, 0x00, 0x00, 0x00
        /*0020*/ 	.byte	0x00, 0x00, 0x00, 0x00


//--------------------- .nv.info._Z5checkPiS_iS_  --------------------------
	.section	.nv.info._Z5checkPiS_iS_,"",@"SHT_CUDA_INFO"
	.sectionflags	@""
	.align	4


	//----- nvinfo : EIATTR_CUDA_API_VERSION
	.align		4
        /*0000*/ 	.byte	0x04, 0x37
        /*0002*/ 	.short	(.L_7 - .L_6)
.L_6:
        /*0004*/ 	.word	0x00000082


	//----- nvinfo : EIATTR_KPARAM_INFO
	.align		4
.L_7:
        /*0008*/ 	.byte	0x04, 0x17
        /*000a*/ 	.short	(.L_9 - .L_8)
.L_8:
        /*000c*/ 	.word	0x00000000
        /*0010*/ 	.short	0x0003
        /*0012*/ 	.short	0x0018
        /*0014*/ 	.byte	0x00, 0xf5, 0x21, 0x00


	//----- nvinfo : EIATTR_KPARAM_INFO
	.align		4
.L_9:
        /*0018*/ 	.byte	0x04, 0x17
        /*001a*/ 	.short	(.L_11 - .L_10)
.L_10:
        /*001c*/ 	.word	0x00000000
        /*0020*/ 	.short	0x0002
        /*0022*/ 	.short	0x0010
        /*0024*/ 	.byte	0x00, 0xf0, 0x11, 0x00


	//----- nvinfo : EIATTR_KPARAM_INFO
	.align		4
.L_11:
        /*0028*/ 	.byte	0x04, 0x17
        /*002a*/ 	.short	(.L_13 - .L_12)
.L_12:
        /*002c*/ 	.word	0x00000000
        /*0030*/ 	.short	0x0001
        /*0032*/ 	.short	0x0008
        /*0034*/ 	.byte	0x00, 0xf5, 0x21, 0x00


	//----- nvinfo : EIATTR_KPARAM_INFO
	.align		4
.L_13:
        /*0038*/ 	.byte	0x04, 0x17
        /*003a*/ 	.short	(.L_15 - .L_14)
.L_14:
        /*003c*/ 	.word	0x00000000
        /*0040*/ 	.short	0x0000
        /*0042*/ 	.short	0x0000
        /*0044*/ 	.byte	0x00, 0xf5, 0x21, 0x00


	//----- nvinfo : EIATTR_SPARSE_MMA_MASK
	.align		4
.L_15:
        /*0048*/ 	.byte	0x03, 0x50
        /*004a*/ 	.short	0x0000


	//----- nvinfo : EIATTR_MAXREG_COUNT
	.align		4
        /*004c*/ 	.byte	0x03, 0x1b
        /*004e*/ 	.short	0x00ff


	//----- nvinfo : EIATTR_MERCURY_ISA_VERSION
	.align		4
        /*0050*/ 	.byte	0x03, 0x5f
        /*0052*/ 	.short	0x0101


	//----- nvinfo : EIATTR_VRC_CTA_INIT_COUNT
	.align		4
        /*0054*/ 	.byte	0x02, 0x4a
	.zero		1
	.zero		1


	//----- nvinfo : EIATTR_EXIT_INSTR_OFFSETS
	.align		4
        /*0058*/ 	.byte	0x04, 0x1c
        /*005a*/ 	.short	(.L_17 - .L_16)


	//   ....[0]....
.L_16:
        /*005c*/ 	.word	0x00000070


	//   ....[1]....
        /*0060*/ 	.word	0x00000300


	//----- nvinfo : EIATTR_CRS_STACK_SIZE
	.align		4
.L_17:
        /*0064*/ 	.byte	0x04, 0x1e
        /*0066*/ 	.short	(.L_19 - .L_18)
.L_18:
        /*0068*/ 	.word	0x00000000


	//----- nvinfo : EIATTR_CBANK_PARAM_SIZE
	.align		4
.L_19:
        /*006c*/ 	.byte	0x03, 0x19
        /*006e*/ 	.short	0x0020


	//----- nvinfo : EIATTR_PARAM_CBANK
	.align		4
        /*0070*/ 	.byte	0x04, 0x0a
        /*0072*/ 	.short	(.L_21 - .L_20)
	.align		4
.L_20:
        /*0074*/ 	.word	index@(.nv.constant0._Z5checkPiS_iS_)
        /*0078*/ 	.short	0x0380
        /*007a*/ 	.short	0x0020


	//----- nvinfo : EIATTR_SW_WAR
	.align		4
.L_21:
        /*007c*/ 	.byte	0x04, 0x36
        /*007e*/ 	.short	(.L_23 - .L_22)
.L_22:
        /*0080*/ 	.word	0x00000008
.L_23:


//--------------------- .nv.callgraph             --------------------------
	.section	.nv.callgraph,"",@"SHT_CUDA_CALLGRAPH"
	.align	4
	.sectionentsize	8
	.align		4
        /*0000*/ 	.word	0x00000000
	.align		4
        /*0004*/ 	.word	0xffffffff
	.align		4
        /*0008*/ 	.word	0x00000000
	.align		4
        /*000c*/ 	.word	0xfffffffe
	.align		4
        /*0010*/ 	.word	0x00000000
	.align		4
        /*0014*/ 	.word	0xfffffffd
	.align		4
        /*0018*/ 	.word	0x00000000
	.align		4
        /*001c*/ 	.word	0xfffffffc


//--------------------- .text._Z5checkPiS_iS_     --------------------------
	.section	.text._Z5checkPiS_iS_,"ax",@progbits
	.align	128
        .global         _Z5checkPiS_iS_
        .type           _Z5checkPiS_iS_,@function
        .size           _Z5checkPiS_iS_,(.L_x_8 - _Z5checkPiS_iS_)
        .other          _Z5checkPiS_iS_,@"STO_CUDA_ENTRY STV_DEFAULT"
_Z5checkPiS_iS_:
.text._Z5checkPiS_iS_:
[----:B------:R-:W-:Y:S01]  /*0000*/  LDC R1, c[0x0][0x37c] ;  /* 0x0000df00ff017b82 */ /* 0x000fe20000000800 */
[----:B------:R-:W0:Y:S07]  /*0010*/  S2R R0, SR_TID.X ;  /* 0x0000000000007919 */ /* 0x000e2e0000002100 */
[----:B------:R-:W0:Y:S01]  /*0020*/  S2UR UR4, SR_CTAID.X ;  /* 0x00000000000479c3 */ /* 0x000e220000002500 */
[----:B------:R-:W1:Y:S07]  /*0030*/  LDCU UR5, c[0x0][0x390] ;  /* 0x00007200ff0577ac */ /* 0x000e6e0008000800 */
[----:B------:R-:W0:Y:S02]  /*0040*/  LDC R11, c[0x0][0x360] ;  /* 0x0000d800ff0b7b82 */ /* 0x000e240000000800 */
[----:B0-----:R-:W-:-:S05]  /*0050*/  IMAD R0, R11, UR4, R0 ;  /* 0x000000040b007c24 */ /* 0x001fca000f8e0200 */
[----:B-1----:R-:W-:-:S13]  /*0060*/  ISETP.GE.AND P0, PT, R0, UR5, PT ;  /* 0x0000000500007c0c */ /* 0x002fda000bf06270 */
[----:B------:R-:W-:Y:S05]  /*0070*/  @P0 EXIT ;  /* 0x000000000000094d */ /* 0x000fea0003800000 */
[----:B------:R-:W0:Y:S01]  /*0080*/  LDCU UR4, c[0x0][0x370] ;  /* 0x00006e00ff0477ac */ /* 0x000e220008000800 */
[----:B------:R-:W1:Y:S01]  /*0090*/  LDCU.64 UR6, c[0x0][0x358] ;  /* 0x00006b00ff0677ac */ /* 0x000e620008000a00 */
[----:B------:R-:W2:Y:S01]  /*00a0*/  LDCU UR5, c[0x0][0x390] ;  /* 0x00007200ff0577ac */ /* 0x000ea20008000800 */
[----:B0-----:R-:W-:-:S07]  /*00b0*/  IMAD R11, R11, UR4, RZ ;  /* 0x000000040b0b7c24 */ /* 0x001fce000f8e02ff */
.L_x_6:
[----:B0-----:R-:W0:Y:S01]  /*00c0*/  LDCU UR4, c[0x0][0x390] ;  /* 0x00007200ff0477ac */ /* 0x001e220008000800 */
[----:B------:R-:W-:Y:S01]  /*00d0*/  BSSY.RECONVERGENT B0, `(.L_x_0) ;  /* 0x000001e000007945 */ /* 0x000fe20003800200 */
[----:B0-----:R-:W-:-:S13]  /*00e0*/  ISETP.GE.AND P0, PT, R0, UR4, PT ;  /* 0x0000000400007c0c */ /* 0x001fda000bf06270 */
[----:B------:R-:W-:Y:S05]  /*00f0*/  @P0 BRA `(.L_x_1) ;  /* 0x00000000006c0947 */ /* 0x000fea0003800000 */
[----:B------:R-:W0:Y:S08]  /*0100*/  LDC.64 R2, c[0x0][0x388] ;  /* 0x0000e200ff027b82 */ /* 0x000e300000000a00 */
[----:B------:R-:W3:Y:S08]  /*0110*/  LDC.64 R4, c[0x0][0x380] ;  /* 0x0000e000ff047b82 */ /* 0x000ef00000000a00 */
[----:B------:R-:W4:Y:S01]  /*0120*/  LDC.64 R6, c[0x0][0x388] ;  /* 0x0000e200ff067b82 */ /* 0x000f220000000a00 */
[----:B0-----:R-:W-:-:S07]  /*0130*/  IMAD.WIDE R2, R0, 0x4, R2 ;  /* 0x0000000400027825 */ /* 0x001fce00078e0202 */
[----:B------:R-:W0:Y:S01]  /*0140*/  LDC.64 R8, c[0x0][0x380] ;  /* 0x0000e000ff087b82 */ /* 0x000e220000000a00 */
[----:B-1----:R1:W5:Y:S01]  /*0150*/  LDG.E R15, desc[UR6][R2.64] ;  /* 0x00000006020f7981 */ /* 0x002362000c1e1900 */
[----:B------:R-:W-:Y:S01]  /*0160*/  MOV R13, R0 ;  /* 0x00000000000d7202 */ /* 0x000fe20000000f00 */
[----:B---3--:R-:W-:-:S07]  /*0170*/  IMAD.WIDE R4, R0, 0x4, R4 ;  /* 0x0000000400047825 */ /* 0x008fce00078e0204 */
.L_x_5:
[----:B-1--4-:R-:W-:-:S06]  /*0180*/  IMAD.WIDE R2, R13, 0x4, R6 ;  /* 0x000000040d027825 */ /* 0x012fcc00078e0206 */
[----:B------:R-:W3:Y:S01]  /*0190*/  LDG.E R2, desc[UR6][R2.64] ;  /* 0x0000000602027981 */ /* 0x000ee2000c1e1900 */
[----:B------:R-:W-:Y:S01]  /*01a0*/  BSSY.RELIABLE B1, `(.L_x_2) ;  /* 0x0000009000017945 */ /* 0x000fe20003800100 */
[----:B---3-5:R-:W-:-:S13]  /*01b0*/  ISETP.NE.AND P0, PT, R15, R2, PT ;  /* 0x000000020f00720c */ /* 0x028fda0003f05270 */
[----:B------:R-:W-:Y:S05]  /*01c0*/  @P0 BRA `(.L_x_3) ;  /* 0x0000000000180947 */ /* 0x000fea0003800000 */
[----:B0-----:R-:W-:Y:S01]  /*01d0*/  IMAD.WIDE R2, R13, 0x4, R8 ;  /* 0x000000040d027825 */ /* 0x001fe200078e0208 */
[----:B------:R-:W3:Y:S05]  /*01e0*/  LDG.E R10, desc[UR6][R4.64] ;  /* 0x00000006040a7981 */ /* 0x000eea000c1e1900 */
[----:B------:R-:W3:Y:S02]  /*01f0*/  LDG.E R3, desc[UR6][R2.64] ;  /* 0x0000000602037981 */ /* 0x000ee4000c1e1900 */
[----:B---3--:R-:W-:-:S13]  /*0200*/  ISETP.NE.AND P0, PT, R10, R3, PT ;  /* 0x000000030a00720c */ /* 0x008fda0003f05270 */
[----:B------:R-:W-:Y:S05]  /*0210*/  @P0 BREAK.RELIABLE B1 ;  /* 0x0000000000010942 */ /* 0x000fea0003800100 */
[----:B------:R-:W-:Y:S05]  /*0220*/  @P0 BRA `(.L_x_4) ;  /* 0x0000000000140947 */ /* 0x000fea0003800000 */
.L_x_3:
[----:B--2---:R-:W-:Y:S05]  /*0230*/  BSYNC.RELIABLE B1 ;  /* 0x0000000000017941 */ /* 0x004fea0003800100 */
.L_x_2:
[----:B------:R-:W-:-:S04]  /*0240*/  IADD3 R13, PT, PT, R13, 0x1, RZ ;  /* 0x000000010d0d7810 */ /* 0x000fc80007ffe0ff */
[----:B------:R-:W-:-:S13]  /*0250*/  ISETP.GE.AND P0, PT, R13, UR5, PT ;  /* 0x000000050d007c0c */ /* 0x000fda000bf06270 */
[----:B------:R-:W-:Y:S05]  /*0260*/  @!P0 BRA `(.L_x_5) ;  /* 0xfffffffc00c48947 */ /* 0x000fea000383ffff */
[----:B------:R-:W-:Y:S05]  /*0270*/  BRA `(.L_x_1) ;  /* 0x00000000000c7947 */ /* 0x000fea0003800000 */
.L_x_4:
[----:B------:R-:W0:Y:S02]  /*0280*/  LDC.64 R2, c[0x0][0x398] ;  /* 0x0000e600ff027b82 */ /* 0x000e240000000a00 */
[----:B0-----:R-:W-:-:S05]  /*0290*/  IMAD.WIDE R2, R0, 0x4, R2 ;  /* 0x0000000400027825 */ /* 0x001fca00078e0202 */
[----:B------:R0:W-:Y:S02]  /*02a0*/  STG.E desc[UR6][R2.64], RZ ;  /* 0x000000ff02007986 */ /* 0x0001e4000c101906 */
.L_x_1:
[----:B-12---:R-:W-:Y:S05]  /*02b0*/  BSYNC.RECONVERGENT B0 ;  /* 0x0000000000007941 */ /* 0x006fea0003800200 */
.L_x_0:
[----:B------:R-:W1:Y:S01]  /*02c0*/  LDCU UR4, c[0x0][0x390] ;  /* 0x00007200ff0477ac */ /* 0x000e620008000800 */
[----:B------:R-:W-:-:S04]  /*02d0*/  IADD3 R0, PT, PT, R11, R0, RZ ;  /* 0x000000000b007210 */ /* 0x000fc80007ffe0ff */
[----:B-1----:R-:W-:-:S13]  /*02e0*/  ISETP.GT.AND P0, PT, R0, UR4, PT ;  /* 0x0000000400007c0c */ /* 0x002fda000bf04270 */
[----:B------:R-:W-:Y:S05]  /*02f0*/  @!P0 BRA `(.L_x_6) ;  /* 0xfffffffc00708947 */ /* 0x000fea000383ffff */
[----:B------:R-:W-:Y:S05]  /*0300*/  EXIT ;  /* 0x000000000000794d */ /* 0x000fea0003800000 */
.L_x_7:
[----:B------:R-:W-:-:S00]  /*0310*/  BRA `(.L_x_7) ;  /* 0xfffffffc00fc7947 */ /* 0x000fc0000383ffff */
[----:B------:R-:W-:-:S00]  /*0320*/  NOP ;  /* 0x0000000000007918 */ /* 0x000fc00000000000 */
        /* <DEDUP_REMOVED lines=13> */
.L_x_8:


//--------------------- .nv.shared.reserved.0     --------------------------
	.section	.nv.shared.reserved.0,"aw",@nobits
	.weak		__nv_reservedSMEM_offset_0_alias
	.size		__nv_reservedSMEM_offset_0_alias, 0, 64
	.other		__nv_reservedSMEM_offset_0_alias,@"STO_CUDA_RESERVED_SHARED STV_DEFAULT"
__nv_reservedSMEM_offset_0_alias:
	.zero		0
	.zero		64


//--------------------- .nv.constant0._Z5checkPiS_iS_ --------------------------
	.section	.nv.constant0._Z5checkPiS_iS_,"a",@progbits
	.sectionflags	@""
	.align	4
.nv.constant0._Z5checkPiS_iS_:
	.zero		928


//--------------------- SYMBOLS --------------------------

	.type		.nv.reservedSmem.offset0,@object
	.size		.nv.reservedSmem.offset0,0x4
